	.headerflags	@"EF_CUDA_TEXMODE_UNIFIED EF_CUDA_64BIT_ADDRESS EF_CUDA_ACCELERATORS EF_CUDA_SM90 EF_CUDA_VIRTUAL_SM(EF_CUDA_SM90)"
	.elftype	@"ET_EXEC"


//--------------------- .nv.info                  --------------------------
	.section	.nv.info,"",@"SHT_CUDA_INFO"
	.align	4


	//----- nvinfo : EIATTR_REGCOUNT
	.align		4
        /*0000*/ 	.byte	0x04, 0x2f
        /*0002*/ 	.short	(.L_1 - .L_0)
	.align		4
.L_0:
        /*0004*/ 	.word	index@(triton_poi_fused__to_copy_clone_1)
        /*0008*/ 	.word	0x0000000f


	//----- nvinfo : EIATTR_MIN_STACK_SIZE
	.align		4
.L_1:
        /*000c*/ 	.byte	0x04, 0x12
        /*000e*/ 	.short	(.L_3 - .L_2)
	.align		4
.L_2:
        /*0010*/ 	.word	index@(triton_poi_fused__to_copy_clone_1)
        /*0014*/ 	.word	0x00000000


	//----- nvinfo : EIATTR_FRAME_SIZE
	.align		4
.L_3:
        /*0018*/ 	.byte	0x04, 0x11
        /*001a*/ 	.short	(.L_5 - .L_4)
	.align		4
.L_4:
        /*001c*/ 	.word	index@(triton_poi_fused__to_copy_clone_1)
        /*0020*/ 	.word	0x00000000


	//----- nvinfo : EIATTR_MIN_STACK_SIZE
	.align		4
.L_5:
        /*0024*/ 	.byte	0x04, 0x12
        /*0026*/ 	.short	(.L_7 - .L_6)
	.align		4
.L_6:
        /*0028*/ 	.word	index@(triton_poi_fused__to_copy_clone_1)
        /*002c*/ 	.word	0x00000000
.L_7:


//--------------------- .nv.info.triton_poi_fused__to_copy_clone_1 --------------------------
	.section	.nv.info.triton_poi_fused__to_copy_clone_1,"",@"SHT_CUDA_INFO"
	.sectionflags	@""
	.align	4


	//----- nvinfo : EIATTR_CUDA_API_VERSION
	.align		4
        /*0000*/ 	.byte	0x04, 0x37
        /*0002*/ 	.short	(.L_9 - .L_8)
.L_8:
        /*0004*/ 	.word	0x0000007c


	//----- nvinfo : EIATTR_KPARAM_INFO
	.align		4
.L_9:
        /*0008*/ 	.byte	0x04, 0x17
        /*000a*/ 	.short	(.L_11 - .L_10)
.L_10:
        /*000c*/ 	.word	0x00000000
        /*0010*/ 	.short	0x0002
        /*0012*/ 	.short	0x0010
        /*0014*/ 	.byte	0x00, 0xf0, 0x11, 0x00


	//----- nvinfo : EIATTR_KPARAM_INFO
	.align		4
.L_11:
        /*0018*/ 	.byte	0x04, 0x17
        /*001a*/ 	.short	(.L_13 - .L_12)
.L_12:
        /*001c*/ 	.word	0x00000000
        /*0020*/ 	.short	0x0001
        /*0022*/ 	.short	0x0008
        /*0024*/ 	.byte	0x00, 0xf4, 0x21, 0x00


	//----- nvinfo : EIATTR_KPARAM_INFO
	.align		4
.L_13:
        /*0028*/ 	.byte	0x04, 0x17
        /*002a*/ 	.short	(.L_15 - .L_14)
.L_14:
        /*002c*/ 	.word	0x00000000
        /*0030*/ 	.short	0x0000
        /*0032*/ 	.short	0x0000
        /*0034*/ 	.byte	0x00, 0xf4, 0x21, 0x00


	//----- nvinfo : EIATTR_SPARSE_MMA_MASK
	.align		4
.L_15:
        /*0038*/ 	.byte	0x03, 0x50
        /*003a*/ 	.short	0x0000


	//----- nvinfo : EIATTR_MAXREG_COUNT
	.align		4
        /*003c*/ 	.byte	0x03, 0x1b
        /*003e*/ 	.short	0x00ff


	//----- nvinfo : EIATTR_EXIT_INSTR_OFFSETS
	.align		4
        /*0040*/ 	.byte	0x04, 0x1c
        /*0042*/ 	.short	(.L_17 - .L_16)


	//   ....[0]....
.L_16:
        /*0044*/ 	.word	0x00000240


	//   ....[1]....
        /*0048*/ 	.word	0x00000280


	//----- nvinfo : EIATTR_REQNTID
	.align		4
.L_17:
        /*004c*/ 	.byte	0x04, 0x10
        /*004e*/ 	.short	(.L_19 - .L_18)
.L_18:
        /*0050*/ 	.word	0x00000080
        /*0054*/ 	.word	0x00000001
        /*0058*/ 	.word	0x00000001


	//----- nvinfo : EIATTR_CRS_STACK_SIZE
	.align		4
.L_19:
        /*005c*/ 	.byte	0x04, 0x1e
        /*005e*/ 	.short	(.L_21 - .L_20)
.L_20:
        /*0060*/ 	.word	0x00000000


	//----- nvinfo : EIATTR_CBANK_PARAM_SIZE
	.align		4
.L_21:
        /*0064*/ 	.byte	0x03, 0x19
        /*0066*/ 	.short	0x0014


	//----- nvinfo : EIATTR_PARAM_CBANK
	.align		4
        /*0068*/ 	.byte	0x04, 0x0a
        /*006a*/ 	.short	(.L_23 - .L_22)
	.align		4
.L_22:
        /*006c*/ 	.word	index@(.nv.constant0.triton_poi_fused__to_copy_clone_1)
        /*0070*/ 	.short	0x0210
        /*0072*/ 	.short	0x0014


	//----- nvinfo : EIATTR_SW_WAR
	.align		4
.L_23:
        /*0074*/ 	.byte	0x04, 0x36
        /*0076*/ 	.short	(.L_25 - .L_24)
.L_24:
        /*0078*/ 	.word	0x00000008
.L_25:


//--------------------- .nv.callgraph             --------------------------
	.section	.nv.callgraph,"",@"SHT_CUDA_CALLGRAPH"
	.align	4
	.sectionentsize	8
	.align		4
        /*0000*/ 	.word	0x00000000
	.align		4
        /*0004*/ 	.word	0xffffffff
	.align		4
        /*0008*/ 	.word	0x00000000
	.align		4
        /*000c*/ 	.word	0xfffffffe
	.align		4
        /*0010*/ 	.word	0x00000000
	.align		4
        /*0014*/ 	.word	0xfffffffd
	.align		4
        /*0018*/ 	.word	0x00000000
	.align		4
        /*001c*/ 	.word	0xfffffffc


//--------------------- .text.triton_poi_fused__to_copy_clone_1 --------------------------
	.section	.text.triton_poi_fused__to_copy_clone_1,"ax",@progbits
	.align	128
        .global         triton_poi_fused__to_copy_clone_1
        .type           triton_poi_fused__to_copy_clone_1,@function
        .size           triton_poi_fused__to_copy_clone_1,(.L_x_3 - triton_poi_fused__to_copy_clone_1)
        .other          triton_poi_fused__to_copy_clone_1,@"STO_CUDA_ENTRY STV_DEFAULT"
triton_poi_fused__to_copy_clone_1:
.text.triton_poi_fused__to_copy_clone_1:
[----:B------:R-:W0:Y:S02]  /*0000*/  LDC R1, c[0x0][0x28] ;  /* 0x00000a00ff017b82 */ /* 0x000e240000000800 */
[----:B------:R-:W1:Y:S01]  /*0010*/  S2R R0, SR_TID.X ;  /* 0x0000000000007919 */ /* 0x000e620000002100 */
[----:B------:R-:W2:Y:S01]  /*0020*/  LDC.64 R2, c[0x0][0x218] ;  /* 0x00008600ff027b82 */ /* 0x000ea20000000a00 */
[----:B------:R-:W-:Y:S01]  /*0030*/  ULDC.64 UR4, c[0x0][0x208] ;  /* 0x0000820000047ab9 */ /* 0x000fe20000000a00 */
[----:B------:R-:W-:Y:S01]  /*0040*/  BSSY B0, `(.L_x_0) ;  /* 0x000001f000007945 */ /* 0x000fe20003800000 */
[----:B------:R-:W3:Y:S01]  /*0050*/  S2R R7, SR_CTAID.X ;  /* 0x0000000000077919 */ /* 0x000ee20000002500 */
[----:B-1----:R-:W-:Y:S01]  /*0060*/  IMAD.SHL.U32 R0, R0, 0x2, RZ ;  /* 0x0000000200007824 */ /* 0x002fe200078e00ff */
[----:B---3--:R-:W-:-:S04]  /*0070*/  SHF.R.S32.HI R4, RZ, 0x17, R7 ;  /* 0x00000017ff047819 */ /* 0x008fc80000011407 */
[----:B------:R-:W-:Y:S02]  /*0080*/  LOP3.LUT R0, R0, 0xfe, RZ, 0xc0, !PT ;  /* 0x000000fe00007812 */ /* 0x000fe400078ec0ff */
[----:B------:R-:W-:-:S03]  /*0090*/  SGXT R4, R4, 0x1 ;  /* 0x000000010404781a */ /* 0x000fc60000000200 */
[----:B------:R-:W-:-:S04]  /*00a0*/  IMAD R7, R7, 0x100, R0 ;  /* 0x0000010007077824 */ /* 0x000fc800078e0200 */
[----:B--2---:R-:W-:Y:S01]  /*00b0*/  IMAD.WIDE R2, R7, 0x4, R2 ;  /* 0x0000000407027825 */ /* 0x004fe200078e0202 */
[CC--:B------:R-:W-:Y:S02]  /*00c0*/  LEA.HI R5, R4.reuse, R7.reuse, RZ, 0x4 ;  /* 0x0000000704057211 */ /* 0x0c0fe400078f20ff */
[CC--:B------:R-:W-:Y:S02]  /*00d0*/  LEA.HI R6, R4.reuse, R7.reuse, RZ, 0x6 ;  /* 0x0000000704067211 */ /* 0x0c0fe400078f30ff */
[----:B------:R-:W-:Y:S02]  /*00e0*/  LEA.HI R0, R4, R7, RZ, 0x2 ;  /* 0x0000000704007211 */ /* 0x000fe400078f10ff */
[----:B------:R-:W-:Y:S01]  /*00f0*/  SHF.R.S32.HI R8, RZ, 0x4, R5 ;  /* 0x00000004ff087819 */ /* 0x000fe20000011405 */
[----:B------:R-:W-:Y:S01]  /*0100*/  IMAD.SHL.U32 R9, R6, 0x2, RZ ;  /* 0x0000000206097824 */ /* 0x000fe200078e00ff */
[----:B------:R-:W1:Y:S01]  /*0110*/  LDC.64 R4, c[0x0][0x210] ;  /* 0x00008400ff047b82 */ /* 0x000e620000000a00 */
[----:B------:R-:W-:-:S02]  /*0120*/  SHF.R.S32.HI R6, RZ, 0x2, R0 ;  /* 0x00000002ff067819 */ /* 0x000fc40000011400 */
[----:B------:R-:W-:Y:S02]  /*0130*/  LEA.HI R10, R8, R8, RZ, 0x2 ;  /* 0x00000008080a7211 */ /* 0x000fe400078f10ff */
[----:B------:R-:W-:Y:S02]  /*0140*/  LOP3.LUT R12, R9, 0xffffff80, RZ, 0xc0, !PT ;  /* 0xffffff80090c7812 */ /* 0x000fe400078ec0ff */
[----:B------:R-:W-:Y:S02]  /*0150*/  LOP3.LUT R0, R0, 0xfffffffc, RZ, 0xc0, !PT ;  /* 0xfffffffc00007812 */ /* 0x000fe400078ec0ff */
[----:B------:R-:W-:Y:S02]  /*0160*/  LEA.HI R9, R6, R6, RZ, 0x2 ;  /* 0x0000000606097211 */ /* 0x000fe400078f10ff */
[----:B------:R-:W-:Y:S02]  /*0170*/  LOP3.LUT R11, R10, 0x1ffffffc, RZ, 0xc0, !PT ;  /* 0x1ffffffc0a0b7812 */ /* 0x000fe400078ec0ff */
[----:B------:R-:W-:-:S02]  /*0180*/  ISETP.GE.AND P0, PT, R7, 0x100, PT ;  /* 0x000001000700780c */ /* 0x000fc40003f06270 */
[----:B------:R-:W-:Y:S01]  /*0190*/  IADD3 R0, R12, R7, -R0 ;  /* 0x000000070c007210 */ /* 0x000fe20007ffe800 */
[----:B------:R-:W-:Y:S01]  /*01a0*/  IMAD.IADD R11, R8, 0x1, -R11 ;  /* 0x00000001080b7824 */ /* 0x000fe200078e0a0b */
[----:B------:R-:W-:-:S03]  /*01b0*/  LOP3.LUT R9, R9, 0x7fffffc, RZ, 0xc0, !PT ;  /* 0x07fffffc09097812 */ /* 0x000fc600078ec0ff */
[----:B------:R-:W-:Y:S02]  /*01c0*/  IMAD R0, R11, 0x8, R0 ;  /* 0x000000080b007824 */ /* 0x000fe400078e0200 */
[----:B------:R-:W-:-:S04]  /*01d0*/  IMAD.IADD R9, R6, 0x1, -R9 ;  /* 0x0000000106097824 */ /* 0x000fc800078e0a09 */
[----:B------:R-:W-:Y:S02]  /*01e0*/  IMAD R9, R9, 0x20, R0 ;  /* 0x0000002009097824 */ /* 0x000fe400078e0200 */
[----:B------:R-:W-:Y:S02]  /*01f0*/  IMAD.MOV.U32 R0, RZ, RZ, RZ ;  /* 0x000000ffff007224 */ /* 0x000fe400078e00ff */
[----:B-1----:R-:W-:Y:S01]  /*0200*/  IMAD.WIDE R4, R9, 0x2, R4 ;  /* 0x0000000209047825 */ /* 0x002fe200078e0204 */
[----:B------:R-:W-:Y:S06]  /*0210*/  @P0 BRA `(.L_x_1) ;  /* 0x0000000000040947 */ /* 0x000fec0003800000 */
[----:B------:R1:W5:Y:S02]  /*0220*/  LDG.E R0, desc[UR4][R4.64] ;  /* 0x0000000404007981 */ /* 0x000364000c1e1900 */
.L_x_1:
[----:B------:R-:W-:Y:S05]  /*0230*/  BSYNC B0 ;  /* 0x0000000000007941 */ /* 0x000fea0003800000 */
.L_x_0:
[----:B------:R-:W-:Y:S05]  /*0240*/  @P0 EXIT ;  /* 0x000000000000094d */ /* 0x000fea0003800000 */
[----:B-1---5:R-:W-:Y:S02]  /*0250*/  HADD2.F32 R4, -RZ, R0.H0_H0 ;  /* 0x20000000ff047230 */ /* 0x022fe40000004100 */
[----:B------:R-:W-:-:S05]  /*0260*/  HADD2.F32 R5, -RZ, R0.H1_H1 ;  /* 0x30000000ff057230 */ /* 0x000fca0000004100 */
[----:B------:R-:W-:Y:S01]  /*0270*/  STG.E.64 desc[UR4][R2.64], R4 ;  /* 0x0000000402007986 */ /* 0x000fe2000c101b04 */
[----:B------:R-:W-:Y:S05]  /*0280*/  EXIT ;  /* 0x000000000000794d */ /* 0x000fea0003800000 */
.L_x_2:
[----:B------:R-:W-:-:S00]  /*0290*/  BRA `(.L_x_2) ;  /* 0xfffffffc00fc7947 */ /* 0x000fc0000383ffff */
[----:B------:R-:W-:-:S00]  /*02a0*/  NOP ;  /* 0x0000000000007918 */ /* 0x000fc00000000000 */
        /* <DEDUP_REMOVED lines=13> */
.L_x_3:


//--------------------- .nv.constant0.triton_poi_fused__to_copy_clone_1 --------------------------
	.section	.nv.constant0.triton_poi_fused__to_copy_clone_1,"a",@progbits
	.sectionflags	@""
	.align	4
.nv.constant0.triton_poi_fused__to_copy_clone_1:
	.zero		548
